//
// Generated by NVIDIA NVVM Compiler
//
// Compiler Build ID: CL-36424714
// Cuda compilation tools, release 13.0, V13.0.88
// Based on NVVM 20.0.0
//

.version 9.0
.target sm_100
.address_size 64

	// .globl	_Z9addKernelPfS_S_

.visible .entry _Z9addKernelPfS_S_(
	.param .u64 .ptr .align 1 _Z9addKernelPfS_S__param_0,
	.param .u64 .ptr .align 1 _Z9addKernelPfS_S__param_1,
	.param .u64 .ptr .align 1 _Z9addKernelPfS_S__param_2
)
{
	.reg .b32 	%r<5>;
	.reg .b32 	%f<4>;
	.reg .b64 	%rd<11>;

	ld.param.u64 	%rd1, [_Z9addKernelPfS_S__param_0];
	ld.param.u64 	%rd2, [_Z9addKernelPfS_S__param_1];
	ld.param.u64 	%rd3, [_Z9addKernelPfS_S__param_2];
	cvta.to.global.u64 	%rd4, %rd1;
	cvta.to.global.u64 	%rd5, %rd3;
	cvta.to.global.u64 	%rd6, %rd2;
	mov.u32 	%r1, %ctaid.x;
	mov.u32 	%r2, %ntid.x;
	mov.u32 	%r3, %tid.x;
	mad.lo.s32 	%r4, %r1, %r2, %r3;
	mul.wide.s32 	%rd7, %r4, 4;
	add.s64 	%rd8, %rd6, %rd7;
	ld.global.f32 	%f1, [%rd8];
	add.s64 	%rd9, %rd5, %rd7;
	ld.global.f32 	%f2, [%rd9];
	mul.f32 	%f3, %f1, %f2;
	add.s64 	%rd10, %rd4, %rd7;
	st.global.f32 	[%rd10], %f3;
	ret;

}


// ===== COMPILED SASS (sm_100) =====

	.target	sm_100

	.elftype	@"ET_EXEC"


//--------------------- .note.nv.tkinfo           --------------------------
	.section	.note.nv.tkinfo,"",@"SHT_NOTE"
	.sectionflags	@"SHF_NOTE_NV_TKINFO"
	.tkinfo
        /*0018*/ 	.word	0x00000002
        /*0030*/ 	.string	""
        /*0030*/ 	.string	"ptxas"
        /*0030*/ 	.string	"Cuda compilation tools, release 13.0, V13.0.88"
        /*0030*/ 	.string	"Build cuda_13.0.r13.0/compiler.36424714_0"
        /*0030*/ 	.string	"-arch sm_100 -m 64 "



//--------------------- .note.nv.cuinfo           --------------------------
	.section	.note.nv.cuinfo,"",@"SHT_NOTE"
	.sectionflags	@"SHF_NOTE_NV_CUINFO"
        /*0018*/ 	.short	0x0002
        /*001a*/ 	.short	0x0064
        /*001c*/ 	.short	0x0082
	.zero		2


//--------------------- .nv.info                  --------------------------
	.section	.nv.info,"",@"SHT_CUDA_INFO"
	.align	4


	//----- nvinfo : EIATTR_REGCOUNT
	.align		4
        /*0000*/ 	.byte	0x04, 0x2f
        /*0002*/ 	.short	(.L_1 - .L_0)
	.align		4
.L_0:
        /*0004*/ 	.word	index@(_Z9addKernelPfS_S_)
        /*0008*/ 	.word	0x0000000c


	//----- nvinfo : EIATTR_FRAME_SIZE
	.align		4
.L_1:
        /*000c*/ 	.byte	0x04, 0x11
        /*000e*/ 	.short	(.L_3 - .L_2)
	.align		4
.L_2:
        /*0010*/ 	.word	index@(_Z9addKernelPfS_S_)
        /*0014*/ 	.word	0x00000000


	//----- nvinfo : EIATTR_MIN_STACK_SIZE
	.align		4
.L_3:
        /*0018*/ 	.byte	0x04, 0x12
        /*001a*/ 	.short	(.L_5 - .L_4)
	.align		4
.L_4:
        /*001c*/ 	.word	index@(_Z9addKernelPfS_S_)
        /*0020*/ 	.word	0x00000000
.L_5:


//--------------------- .nv.compat                --------------------------
	.section	.nv.compat,"",@"SHT_CUDA_COMPAT_INFO"
	.align	4
        /*0000*/ 	.byte	0x02, 0x09, 0x00, 0x00, 0x02, 0x02, 0x01, 0x00, 0x02, 0x05, 0x05, 0x00, 0x03, 0x07, 0x01, 0x01
        /*0010*/ 	.byte	0x02, 0x03, 0x00, 0x00, 0x02, 0x06, 0x01, 0x00, 0x04, 0x0b, 0x08, 0x00, 0x09, 0x00, 0x00, 0x00
        /*0020*/ 	.byte	0x00, 0x00, 0x00, 0x00


//--------------------- .nv.info._Z9addKernelPfS_S_ --------------------------
	.section	.nv.info._Z9addKernelPfS_S_,"",@"SHT_CUDA_INFO"
	.sectionflags	@""
	.align	4


	//----- nvinfo : EIATTR_CUDA_API_VERSION
	.align		4
        /*0000*/ 	.byte	0x04, 0x37
        /*0002*/ 	.short	(.L_7 - .L_6)
.L_6:
        /*0004*/ 	.word	0x00000082


	//----- nvinfo : EIATTR_KPARAM_INFO
	.align		4
.L_7:
        /*0008*/ 	.byte	0x04, 0x17
        /*000a*/ 	.short	(.L_9 - .L_8)
.L_8:
        /*000c*/ 	.word	0x00000000
        /*0010*/ 	.short	0x0002
        /*0012*/ 	.short	0x0010
        /*0014*/ 	.byte	0x00, 0xf5, 0x21, 0x00


	//----- nvinfo : EIATTR_KPARAM_INFO
	.align		4
.L_9:
        /*0018*/ 	.byte	0x04, 0x17
        /*001a*/ 	.short	(.L_11 - .L_10)
.L_10:
        /*001c*/ 	.word	0x00000000
        /*0020*/ 	.short	0x0001
        /*0022*/ 	.short	0x0008
        /*0024*/ 	.byte	0x00, 0xf5, 0x21, 0x00


	//----- nvinfo : EIATTR_KPARAM_INFO
	.align		4
.L_11:
        /*0028*/ 	.byte	0x04, 0x17
        /*002a*/ 	.short	(.L_13 - .L_12)
.L_12:
        /*002c*/ 	.word	0x00000000
        /*0030*/ 	.short	0x0000
        /*0032*/ 	.short	0x0000
        /*0034*/ 	.byte	0x00, 0xf5, 0x21, 0x00


	//----- nvinfo : EIATTR_SPARSE_MMA_MASK
	.align		4
.L_13:
        /*0038*/ 	.byte	0x03, 0x50
        /*003a*/ 	.short	0x0000


	//----- nvinfo : EIATTR_MAXREG_COUNT
	.align		4
        /*003c*/ 	.byte	0x03, 0x1b
        /*003e*/ 	.short	0x00ff


	//----- nvinfo : EIATTR_MERCURY_ISA_VERSION
	.align		4
        /*0040*/ 	.byte	0x03, 0x5f
        /*0042*/ 	.short	0x0101


	//----- nvinfo : EIATTR_VRC_CTA_INIT_COUNT
	.align		4
        /*0044*/ 	.byte	0x02, 0x4a
	.zero		1
	.zero		1


	//----- nvinfo : EIATTR_EXIT_INSTR_OFFSETS
	.align		4
        /*0048*/ 	.byte	0x04, 0x1c
        /*004a*/ 	.short	(.L_15 - .L_14)


	//   ....[0]....
.L_14:
        /*004c*/ 	.word	0x00000100


	//----- nvinfo : EIATTR_CBANK_PARAM_SIZE
	.align		4
.L_15:
        /*0050*/ 	.byte	0x03, 0x19
        /*0052*/ 	.short	0x0018


	//----- nvinfo : EIATTR_PARAM_CBANK
	.align		4
        /*0054*/ 	.byte	0x04, 0x0a
        /*0056*/ 	.short	(.L_17 - .L_16)
	.align		4
.L_16:
        /*0058*/ 	.word	index@(.nv.constant0._Z9addKernelPfS_S_)
        /*005c*/ 	.short	0x0380
        /*005e*/ 	.short	0x0018


	//----- nvinfo : EIATTR_SW_WAR
	.align		4
.L_17:
        /*0060*/ 	.byte	0x04, 0x36
        /*0062*/ 	.short	(.L_19 - .L_18)
.L_18:
        /*0064*/ 	.word	0x00000008
.L_19:


//--------------------- .nv.callgraph             --------------------------
	.section	.nv.callgraph,"",@"SHT_CUDA_CALLGRAPH"
	.align	4
	.sectionentsize	8
	.align		4
        /*0000*/ 	.word	0x00000000
	.align		4
        /*0004*/ 	.word	0xffffffff
	.align		4
        /*0008*/ 	.word	0x00000000
	.align		4
        /*000c*/ 	.word	0xfffffffe
	.align		4
        /*0010*/ 	.word	0x00000000
	.align		4
        /*0014*/ 	.word	0xfffffffd
	.align		4
        /*0018*/ 	.word	0x00000000
	.align		4
        /*001c*/ 	.word	0xfffffffc


//--------------------- .text._Z9addKernelPfS_S_  --------------------------
	.section	.text._Z9addKernelPfS_S_,"ax",@progbits
	.align	128
        .global         _Z9addKernelPfS_S_
        .type           _Z9addKernelPfS_S_,@function
        .size           _Z9addKernelPfS_S_,(.L_x_1 - _Z9addKernelPfS_S_)
        .other          _Z9addKernelPfS_S_,@"STO_CUDA_ENTRY STV_DEFAULT"
_Z9addKernelPfS_S_:
.text._Z9addKernelPfS_S_:
[----:B------:R-:W-:Y:S01]  /*0000*/  LDC R1, c[0x0][0x37c] ;  /* 0x0000df00ff017b82 */ /* 0x000fe20000000800 */
[----:B------:R-:W0:Y:S07]  /*0010*/  S2R R0, SR_TID.X ;  /* 0x0000000000007919 */ /* 0x000e2e0000002100 */
[----:B------:R-:W0:Y:S01]  /*0020*/  S2UR UR6, SR_CTAID.X ;  /* 0x00000000000679c3 */ /* 0x000e220000002500 */
[----:B------:R-:W1:Y:S07]  /*0030*/  LDCU.64 UR4, c[0x0][0x358] ;  /* 0x00006b00ff0477ac */ /* 0x000e6e0008000a00 */
[----:B------:R-:W0:Y:S08]  /*0040*/  LDC R9, c[0x0][0x360] ;  /* 0x0000d800ff097b82 */ /* 0x000e300000000800 */
[----:B------:R-:W2:Y:S08]  /*0050*/  LDC.64 R2, c[0x0][0x388] ;  /* 0x0000e200ff027b82 */ /* 0x000eb00000000a00 */
[----:B------:R-:W3:Y:S01]  /*0060*/  LDC.64 R4, c[0x0][0x390] ;  /* 0x0000e400ff047b82 */ /* 0x000ee20000000a00 */
[----:B0-----:R-:W-:-:S07]  /*0070*/  IMAD R9, R9, UR6, R0 ;  /* 0x0000000609097c24 */ /* 0x001fce000f8e0200 */
[----:B------:R-:W0:Y:S01]  /*0080*/  LDC.64 R6, c[0x0][0x380] ;  /* 0x0000e000ff067b82 */ /* 0x000e220000000a00 */
[----:B--2---:R-:W-:-:S06]  /*0090*/  IMAD.WIDE R2, R9, 0x4, R2 ;  /* 0x0000000409027825 */ /* 0x004fcc00078e0202 */
[----:B-1----:R-:W2:Y:S01]  /*00a0*/  LDG.E R2, desc[UR4][R2.64] ;  /* 0x0000000402027981 */ /* 0x002ea2000c1e1900 */
[----:B---3--:R-:W-:-:S06]  /*00b0*/  IMAD.WIDE R4, R9, 0x4, R4 ;  /* 0x0000000409047825 */ /* 0x008fcc00078e0204 */
[----:B------:R-:W2:Y:S01]  /*00c0*/  LDG.E R5, desc[UR4][R4.64] ;  /* 0x0000000404057981 */ /* 0x000ea2000c1e1900 */
[----:B0-----:R-:W-:-:S04]  /*00d0*/  IMAD.WIDE R6, R9, 0x4, R6 ;  /* 0x0000000409067825 */ /* 0x001fc800078e0206 */
[----:B--2---:R-:W-:-:S05]  /*00e0*/  FMUL R9, R2, R5 ;  /* 0x0000000502097220 */ /* 0x004fca0000400000 */
[----:B------:R-:W-:Y:S01]  /*00f0*/  STG.E desc[UR4][R6.64], R9 ;  /* 0x0000000906007986 */ /* 0x000fe2000c101904 */
[----:B------:R-:W-:Y:S05]  /*0100*/  EXIT ;  /* 0x000000000000794d */ /* 0x000fea0003800000 */
.L_x_0:
[----:B------:R-:W-:-:S00]  /*0110*/  BRA `(.L_x_0) ;  /* 0xfffffffc00fc7947 */ /* 0x000fc0000383ffff */
[----:B------:R-:W-:-:S00]  /*0120*/  NOP ;  /* 0x0000000000007918 */ /* 0x000fc00000000000 */
        /* <DEDUP_REMOVED lines=13> */
.L_x_1:


//--------------------- .nv.shared.reserved.0     --------------------------
	.section	.nv.shared.reserved.0,"aw",@nobits
	.weak		__nv_reservedSMEM_offset_0_alias
	.size		__nv_reservedSMEM_offset_0_alias, 0, 64
	.other		__nv_reservedSMEM_offset_0_alias,@"STO_CUDA_RESERVED_SHARED STV_DEFAULT"
__nv_reservedSMEM_offset_0_alias:
	.zero		0
	.zero		64


//--------------------- .nv.constant0._Z9addKernelPfS_S_ --------------------------
	.section	.nv.constant0._Z9addKernelPfS_S_,"a",@progbits
	.sectionflags	@""
	.align	4
.nv.constant0._Z9addKernelPfS_S_:
	.zero		920


//--------------------- SYMBOLS --------------------------

	.type		.nv.reservedSmem.offset0,@object
	.size		.nv.reservedSmem.offset0,0x4
